//
// Generated by NVIDIA NVVM Compiler
//
// Compiler Build ID: CL-36424714
// Cuda compilation tools, release 13.0, V13.0.88
// Based on NVVM 20.0.0
//

.version 9.0
.target sm_100
.address_size 64

	// .globl	_Z14Histogram_CUDAPiS_

.visible .entry _Z14Histogram_CUDAPiS_(
	.param .u64 .ptr .align 1 _Z14Histogram_CUDAPiS__param_0,
	.param .u64 .ptr .align 1 _Z14Histogram_CUDAPiS__param_1
)
{
	.reg .b32 	%r<7>;
	.reg .b64 	%rd<9>;

	ld.param.u64 	%rd1, [_Z14Histogram_CUDAPiS__param_0];
	ld.param.u64 	%rd2, [_Z14Histogram_CUDAPiS__param_1];
	cvta.to.global.u64 	%rd3, %rd2;
	cvta.to.global.u64 	%rd4, %rd1;
	mov.u32 	%r1, %ctaid.x;
	mov.u32 	%r2, %ctaid.y;
	mov.u32 	%r3, %nctaid.x;
	mad.lo.s32 	%r4, %r2, %r3, %r1;
	mul.wide.s32 	%rd5, %r4, 4;
	add.s64 	%rd6, %rd4, %rd5;
	ld.global.u32 	%r5, [%rd6];
	mul.wide.s32 	%rd7, %r5, 4;
	add.s64 	%rd8, %rd3, %rd7;
	atom.global.add.u32 	%r6, [%rd8], 1;
	ret;

}


// ===== COMPILED SASS (sm_100) =====

	.target	sm_100

	.elftype	@"ET_EXEC"


//--------------------- .note.nv.tkinfo           --------------------------
	.section	.note.nv.tkinfo,"",@"SHT_NOTE"
	.sectionflags	@"SHF_NOTE_NV_TKINFO"
	.tkinfo
        /*0018*/ 	.word	0x00000002
        /*0030*/ 	.string	""
        /*0030*/ 	.string	"ptxas"
        /*0030*/ 	.string	"Cuda compilation tools, release 13.0, V13.0.88"
        /*0030*/ 	.string	"Build cuda_13.0.r13.0/compiler.36424714_0"
        /*0030*/ 	.string	"-arch sm_100 -m 64 "



//--------------------- .note.nv.cuinfo           --------------------------
	.section	.note.nv.cuinfo,"",@"SHT_NOTE"
	.sectionflags	@"SHF_NOTE_NV_CUINFO"
        /*0018*/ 	.short	0x0002
        /*001a*/ 	.short	0x0064
        /*001c*/ 	.short	0x0082
	.zero		2


//--------------------- .nv.info                  --------------------------
	.section	.nv.info,"",@"SHT_CUDA_INFO"
	.align	4


	//----- nvinfo : EIATTR_REGCOUNT
	.align		4
        /*0000*/ 	.byte	0x04, 0x2f
        /*0002*/ 	.short	(.L_1 - .L_0)
	.align		4
.L_0:
        /*0004*/ 	.word	index@(_Z14Histogram_CUDAPiS_)
        /*0008*/ 	.word	0x0000000a


	//----- nvinfo : EIATTR_FRAME_SIZE
	.align		4
.L_1:
        /*000c*/ 	.byte	0x04, 0x11
        /*000e*/ 	.short	(.L_3 - .L_2)
	.align		4
.L_2:
        /*0010*/ 	.word	index@(_Z14Histogram_CUDAPiS_)
        /*0014*/ 	.word	0x00000000


	//----- nvinfo : EIATTR_MIN_STACK_SIZE
	.align		4
.L_3:
        /*0018*/ 	.byte	0x04, 0x12
        /*001a*/ 	.short	(.L_5 - .L_4)
	.align		4
.L_4:
        /*001c*/ 	.word	index@(_Z14Histogram_CUDAPiS_)
        /*0020*/ 	.word	0x00000000
.L_5:


//--------------------- .nv.compat                --------------------------
	.section	.nv.compat,"",@"SHT_CUDA_COMPAT_INFO"
	.align	4
        /*0000*/ 	.byte	0x02, 0x09, 0x00, 0x00, 0x02, 0x02, 0x01, 0x00, 0x02, 0x05, 0x05, 0x00, 0x03, 0x07, 0x01, 0x01
        /*0010*/ 	.byte	0x02, 0x03, 0x00, 0x00, 0x02, 0x06, 0x01, 0x00, 0x04, 0x0b, 0x08, 0x00, 0x09, 0x00, 0x00, 0x00
        /*0020*/ 	.byte	0x00, 0x00, 0x00, 0x00


//--------------------- .nv.info._Z14Histogram_CUDAPiS_ --------------------------
	.section	.nv.info._Z14Histogram_CUDAPiS_,"",@"SHT_CUDA_INFO"
	.sectionflags	@""
	.align	4


	//----- nvinfo : EIATTR_CUDA_API_VERSION
	.align		4
        /*0000*/ 	.byte	0x04, 0x37
        /*0002*/ 	.short	(.L_7 - .L_6)
.L_6:
        /*0004*/ 	.word	0x00000082


	//----- nvinfo : EIATTR_KPARAM_INFO
	.align		4
.L_7:
        /*0008*/ 	.byte	0x04, 0x17
        /*000a*/ 	.short	(.L_9 - .L_8)
.L_8:
        /*000c*/ 	.word	0x00000000
        /*0010*/ 	.short	0x0001
        /*0012*/ 	.short	0x0008
        /*0014*/ 	.byte	0x00, 0xf5, 0x21, 0x00


	//----- nvinfo : EIATTR_KPARAM_INFO
	.align		4
.L_9:
        /*0018*/ 	.byte	0x04, 0x17
        /*001a*/ 	.short	(.L_11 - .L_10)
.L_10:
        /*001c*/ 	.word	0x00000000
        /*0020*/ 	.short	0x0000
        /*0022*/ 	.short	0x0000
        /*0024*/ 	.byte	0x00, 0xf5, 0x21, 0x00


	//----- nvinfo : EIATTR_SPARSE_MMA_MASK
	.align		4
.L_11:
        /*0028*/ 	.byte	0x03, 0x50
        /*002a*/ 	.short	0x0000


	//----- nvinfo : EIATTR_MAXREG_COUNT
	.align		4
        /*002c*/ 	.byte	0x03, 0x1b
        /*002e*/ 	.short	0x00ff


	//----- nvinfo : EIATTR_MERCURY_ISA_VERSION
	.align		4
        /*0030*/ 	.byte	0x03, 0x5f
        /*0032*/ 	.short	0x0101


	//----- nvinfo : EIATTR_INT_WARP_WIDE_INSTR_OFFSETS
	.align		4
        /*0034*/ 	.byte	0x04, 0x31
        /*0036*/ 	.short	(.L_13 - .L_12)


	//   ....[0]....
.L_12:
        /*0038*/ 	.word	0x000000b0


	//----- nvinfo : EIATTR_VRC_CTA_INIT_COUNT
	.align		4
.L_13:
        /*003c*/ 	.byte	0x02, 0x4a
	.zero		1
	.zero		1


	//----- nvinfo : EIATTR_EXIT_INSTR_OFFSETS
	.align		4
        /*0040*/ 	.byte	0x04, 0x1c
        /*0042*/ 	.short	(.L_15 - .L_14)


	//   ....[0]....
.L_14:
        /*0044*/ 	.word	0x00000110


	//----- nvinfo : EIATTR_CBANK_PARAM_SIZE
	.align		4
.L_15:
        /*0048*/ 	.byte	0x03, 0x19
        /*004a*/ 	.short	0x0010


	//----- nvinfo : EIATTR_PARAM_CBANK
	.align		4
        /*004c*/ 	.byte	0x04, 0x0a
        /*004e*/ 	.short	(.L_17 - .L_16)
	.align		4
.L_16:
        /*0050*/ 	.word	index@(.nv.constant0._Z14Histogram_CUDAPiS_)
        /*0054*/ 	.short	0x0380
        /*0056*/ 	.short	0x0010


	//----- nvinfo : EIATTR_SW_WAR
	.align		4
.L_17:
        /*0058*/ 	.byte	0x04, 0x36
        /*005a*/ 	.short	(.L_19 - .L_18)
.L_18:
        /*005c*/ 	.word	0x00000008
.L_19:


//--------------------- .nv.callgraph             --------------------------
	.section	.nv.callgraph,"",@"SHT_CUDA_CALLGRAPH"
	.align	4
	.sectionentsize	8
	.align		4
        /*0000*/ 	.word	0x00000000
	.align		4
        /*0004*/ 	.word	0xffffffff
	.align		4
        /*0008*/ 	.word	0x00000000
	.align		4
        /*000c*/ 	.word	0xfffffffe
	.align		4
        /*0010*/ 	.word	0x00000000
	.align		4
        /*0014*/ 	.word	0xfffffffd
	.align		4
        /*0018*/ 	.word	0x00000000
	.align		4
        /*001c*/ 	.word	0xfffffffc


//--------------------- .text._Z14Histogram_CUDAPiS_ --------------------------
	.section	.text._Z14Histogram_CUDAPiS_,"ax",@progbits
	.align	128
        .global         _Z14Histogram_CUDAPiS_
        .type           _Z14Histogram_CUDAPiS_,@function
        .size           _Z14Histogram_CUDAPiS_,(.L_x_1 - _Z14Histogram_CUDAPiS_)
        .other          _Z14Histogram_CUDAPiS_,@"STO_CUDA_ENTRY STV_DEFAULT"
_Z14Histogram_CUDAPiS_:
.text._Z14Histogram_CUDAPiS_:
[----:B------:R-:W-:Y:S01]  /*0000*/  LDC R1, c[0x0][0x37c] ;  /* 0x0000df00ff017b82 */ /* 0x000fe20000000800 */
[----:B------:R-:W0:Y:S07]  /*0010*/  S2R R5, SR_CTAID.Y ;  /* 0x0000000000057919 */ /* 0x000e2e0000002600 */
[----:B------:R-:W0:Y:S01]  /*0020*/  S2UR UR6, SR_CTAID.X ;  /* 0x00000000000679c3 */ /* 0x000e220000002500 */
[----:B------:R-:W1:Y:S07]  /*0030*/  LDCU.64 UR4, c[0x0][0x358] ;  /* 0x00006b00ff0477ac */ /* 0x000e6e0008000a00 */
[----:B------:R-:W0:Y:S08]  /*0040*/  LDC R0, c[0x0][0x370] ;  /* 0x0000dc00ff007b82 */ /* 0x000e300000000800 */
[----:B------:R-:W2:Y:S01]  /*0050*/  LDC.64 R2, c[0x0][0x380] ;  /* 0x0000e000ff027b82 */ /* 0x000ea20000000a00 */
[----:B0-----:R-:W-:-:S04]  /*0060*/  IMAD R5, R5, R0, UR6 ;  /* 0x0000000605057e24 */ /* 0x001fc8000f8e0200 */
[----:B--2---:R-:W-:Y:S01]  /*0070*/  IMAD.WIDE R2, R5, 0x4, R2 ;  /* 0x0000000405027825 */ /* 0x004fe200078e0202 */
[----:B------:R-:W0:Y:S02]  /*0080*/  S2R R0, SR_LANEID ;  /* 0x0000000000007919 */ /* 0x000e240000000000 */
[----:B------:R-:W2:Y:S03]  /*0090*/  LDC.64 R4, c[0x0][0x388] ;  /* 0x0000e200ff047b82 */ /* 0x000ea60000000a00 */
[----:B-1----:R-:W2:Y:S01]  /*00a0*/  LDG.E R3, desc[UR4][R2.64] ;  /* 0x0000000402037981 */ /* 0x002ea2000c1e1900 */
[----:B------:R-:W-:Y:S02]  /*00b0*/  VOTEU.ANY UR6, UPT, PT ;  /* 0x0000000000067886 */ /* 0x000fe400038e0100 */
[----:B------:R-:W-:Y:S02]  /*00c0*/  UFLO.U32 UR7, UR6 ;  /* 0x00000006000772bd */ /* 0x000fe400080e0000 */
[----:B------:R-:W1:Y:S04]  /*00d0*/  POPC R7, UR6 ;  /* 0x0000000600077d09 */ /* 0x000e680008000000 */
[----:B0-----:R-:W-:Y:S01]  /*00e0*/  ISETP.EQ.U32.AND P0, PT, R0, UR7, PT ;  /* 0x0000000700007c0c */ /* 0x001fe2000bf02070 */
[----:B--2---:R-:W-:-:S12]  /*00f0*/  IMAD.WIDE R4, R3, 0x4, R4 ;  /* 0x0000000403047825 */ /* 0x004fd800078e0204 */
[----:B-1----:R-:W-:Y:S01]  /*0100*/  @P0 REDG.E.ADD.STRONG.GPU desc[UR4][R4.64], R7 ;  /* 0x000000070400098e */ /* 0x002fe2000c12e104 */
[----:B------:R-:W-:Y:S05]  /*0110*/  EXIT ;  /* 0x000000000000794d */ /* 0x000fea0003800000 */
.L_x_0:
[----:B------:R-:W-:-:S00]  /*0120*/  BRA `(.L_x_0) ;  /* 0xfffffffc00fc7947 */ /* 0x000fc0000383ffff */
[----:B------:R-:W-:-:S00]  /*0130*/  NOP ;  /* 0x0000000000007918 */ /* 0x000fc00000000000 */
        /* <DEDUP_REMOVED lines=12> */
.L_x_1:


//--------------------- .nv.shared.reserved.0     --------------------------
	.section	.nv.shared.reserved.0,"aw",@nobits
	.weak		__nv_reservedSMEM_offset_0_alias
	.size		__nv_reservedSMEM_offset_0_alias, 0, 64
	.other		__nv_reservedSMEM_offset_0_alias,@"STO_CUDA_RESERVED_SHARED STV_DEFAULT"
__nv_reservedSMEM_offset_0_alias:
	.zero		0
	.zero		64


//--------------------- .nv.constant0._Z14Histogram_CUDAPiS_ --------------------------
	.section	.nv.constant0._Z14Histogram_CUDAPiS_,"a",@progbits
	.sectionflags	@""
	.align	4
.nv.constant0._Z14Histogram_CUDAPiS_:
	.zero		912


//--------------------- SYMBOLS --------------------------

	.type		.nv.reservedSmem.offset0,@object
	.size		.nv.reservedSmem.offset0,0x4
